	.headerflags	@"EF_CUDA_TEXMODE_UNIFIED EF_CUDA_64BIT_ADDRESS EF_CUDA_ACCELERATORS EF_CUDA_SM90 EF_CUDA_VIRTUAL_SM(EF_CUDA_SM90)"
	.elftype	@"ET_EXEC"


//--------------------- .nv.info                  --------------------------
	.section	.nv.info,"",@"SHT_CUDA_INFO"
	.align	4


	//----- nvinfo : EIATTR_REGCOUNT
	.align		4
        /*0000*/ 	.byte	0x04, 0x2f
        /*0002*/ 	.short	(.L_1 - .L_0)
	.align		4
.L_0:
        /*0004*/ 	.word	index@(triton_poi_fused_cat_107)
        /*0008*/ 	.word	0x00000014


	//----- nvinfo : EIATTR_MIN_STACK_SIZE
	.align		4
.L_1:
        /*000c*/ 	.byte	0x04, 0x12
        /*000e*/ 	.short	(.L_3 - .L_2)
	.align		4
.L_2:
        /*0010*/ 	.word	index@(triton_poi_fused_cat_107)
        /*0014*/ 	.word	0x00000000


	//----- nvinfo : EIATTR_FRAME_SIZE
	.align		4
.L_3:
        /*0018*/ 	.byte	0x04, 0x11
        /*001a*/ 	.short	(.L_5 - .L_4)
	.align		4
.L_4:
        /*001c*/ 	.word	index@(triton_poi_fused_cat_107)
        /*0020*/ 	.word	0x00000000


	//----- nvinfo : EIATTR_MIN_STACK_SIZE
	.align		4
.L_5:
        /*0024*/ 	.byte	0x04, 0x12
        /*0026*/ 	.short	(.L_7 - .L_6)
	.align		4
.L_6:
        /*0028*/ 	.word	index@(triton_poi_fused_cat_107)
        /*002c*/ 	.word	0x00000000
.L_7:


//--------------------- .nv.info.triton_poi_fused_cat_107 --------------------------
	.section	.nv.info.triton_poi_fused_cat_107,"",@"SHT_CUDA_INFO"
	.sectionflags	@""
	.align	4


	//----- nvinfo : EIATTR_CUDA_API_VERSION
	.align		4
        /*0000*/ 	.byte	0x04, 0x37
        /*0002*/ 	.short	(.L_9 - .L_8)
.L_8:
        /*0004*/ 	.word	0x0000007c


	//----- nvinfo : EIATTR_KPARAM_INFO
	.align		4
.L_9:
        /*0008*/ 	.byte	0x04, 0x17
        /*000a*/ 	.short	(.L_11 - .L_10)
.L_10:
        /*000c*/ 	.word	0x00000000
        /*0010*/ 	.short	0x0005
        /*0012*/ 	.short	0x0028
        /*0014*/ 	.byte	0x00, 0xf0, 0x11, 0x00


	//----- nvinfo : EIATTR_KPARAM_INFO
	.align		4
.L_11:
        /*0018*/ 	.byte	0x04, 0x17
        /*001a*/ 	.short	(.L_13 - .L_12)
.L_12:
        /*001c*/ 	.word	0x00000000
        /*0020*/ 	.short	0x0004
        /*0022*/ 	.short	0x0020
        /*0024*/ 	.byte	0x00, 0xf4, 0x21, 0x00


	//----- nvinfo : EIATTR_KPARAM_INFO
	.align		4
.L_13:
        /*0028*/ 	.byte	0x04, 0x17
        /*002a*/ 	.short	(.L_15 - .L_14)
.L_14:
        /*002c*/ 	.word	0x00000000
        /*0030*/ 	.short	0x0003
        /*0032*/ 	.short	0x0018
        /*0034*/ 	.byte	0x00, 0xf4, 0x21, 0x00


	//----- nvinfo : EIATTR_KPARAM_INFO
	.align		4
.L_15:
        /*0038*/ 	.byte	0x04, 0x17
        /*003a*/ 	.short	(.L_17 - .L_16)
.L_16:
        /*003c*/ 	.word	0x00000000
        /*0040*/ 	.short	0x0002
        /*0042*/ 	.short	0x0010
        /*0044*/ 	.byte	0x00, 0xf4, 0x21, 0x00


	//----- nvinfo : EIATTR_KPARAM_INFO
	.align		4
.L_17:
        /*0048*/ 	.byte	0x04, 0x17
        /*004a*/ 	.short	(.L_19 - .L_18)
.L_18:
        /*004c*/ 	.word	0x00000000
        /*0050*/ 	.short	0x0001
        /*0052*/ 	.short	0x0008
        /*0054*/ 	.byte	0x00, 0xf4, 0x21, 0x00


	//----- nvinfo : EIATTR_KPARAM_INFO
	.align		4
.L_19:
        /*0058*/ 	.byte	0x04, 0x17
        /*005a*/ 	.short	(.L_21 - .L_20)
.L_20:
        /*005c*/ 	.word	0x00000000
        /*0060*/ 	.short	0x0000
        /*0062*/ 	.short	0x0000
        /*0064*/ 	.byte	0x00, 0xf4, 0x21, 0x00


	//----- nvinfo : EIATTR_SPARSE_MMA_MASK
	.align		4
.L_21:
        /*0068*/ 	.byte	0x03, 0x50
        /*006a*/ 	.short	0x0000


	//----- nvinfo : EIATTR_MAXREG_COUNT
	.align		4
        /*006c*/ 	.byte	0x03, 0x1b
        /*006e*/ 	.short	0x00ff


	//----- nvinfo : EIATTR_EXIT_INSTR_OFFSETS
	.align		4
        /*0070*/ 	.byte	0x04, 0x1c
        /*0072*/ 	.short	(.L_23 - .L_22)


	//   ....[0]....
.L_22:
        /*0074*/ 	.word	0x000001f0


	//   ....[1]....
        /*0078*/ 	.word	0x00000210


	//----- nvinfo : EIATTR_REQNTID
	.align		4
.L_23:
        /*007c*/ 	.byte	0x04, 0x10
        /*007e*/ 	.short	(.L_25 - .L_24)
.L_24:
        /*0080*/ 	.word	0x00000080
        /*0084*/ 	.word	0x00000001
        /*0088*/ 	.word	0x00000001


	//----- nvinfo : EIATTR_CBANK_PARAM_SIZE
	.align		4
.L_25:
        /*008c*/ 	.byte	0x03, 0x19
        /*008e*/ 	.short	0x002c


	//----- nvinfo : EIATTR_PARAM_CBANK
	.align		4
        /*0090*/ 	.byte	0x04, 0x0a
        /*0092*/ 	.short	(.L_27 - .L_26)
	.align		4
.L_26:
        /*0094*/ 	.word	index@(.nv.constant0.triton_poi_fused_cat_107)
        /*0098*/ 	.short	0x0210
        /*009a*/ 	.short	0x002c


	//----- nvinfo : EIATTR_SW_WAR
	.align		4
.L_27:
        /*009c*/ 	.byte	0x04, 0x36
        /*009e*/ 	.short	(.L_29 - .L_28)
.L_28:
        /*00a0*/ 	.word	0x00000008
.L_29:


//--------------------- .nv.callgraph             --------------------------
	.section	.nv.callgraph,"",@"SHT_CUDA_CALLGRAPH"
	.align	4
	.sectionentsize	8
	.align		4
        /*0000*/ 	.word	0x00000000
	.align		4
        /*0004*/ 	.word	0xffffffff
	.align		4
        /*0008*/ 	.word	0x00000000
	.align		4
        /*000c*/ 	.word	0xfffffffe
	.align		4
        /*0010*/ 	.word	0x00000000
	.align		4
        /*0014*/ 	.word	0xfffffffd
	.align		4
        /*0018*/ 	.word	0x00000000
	.align		4
        /*001c*/ 	.word	0xfffffffc


//--------------------- .text.triton_poi_fused_cat_107 --------------------------
	.section	.text.triton_poi_fused_cat_107,"ax",@progbits
	.align	128
        .global         triton_poi_fused_cat_107
        .type           triton_poi_fused_cat_107,@function
        .size           triton_poi_fused_cat_107,(.L_x_1 - triton_poi_fused_cat_107)
        .other          triton_poi_fused_cat_107,@"STO_CUDA_ENTRY STV_DEFAULT"
triton_poi_fused_cat_107:
.text.triton_poi_fused_cat_107:
[----:B------:R-:W0:Y:S02]  /*0000*/  LDC R1, c[0x0][0x28] ;  /* 0x00000a00ff017b82 */ /* 0x000e240000000800 */
[----:B------:R-:W1:Y:S01]  /*0010*/  S2R R0, SR_TID.X ;  /* 0x0000000000007919 */ /* 0x000e620000002100 */
[----:B------:R-:W2:Y:S01]  /*0020*/  LDC.64 R6, c[0x0][0x210] ;  /* 0x00008400ff067b82 */ /* 0x000ea20000000a00 */
[----:B------:R-:W-:Y:S01]  /*0030*/  ULDC.64 UR4, c[0x0][0x208] ;  /* 0x0000820000047ab9 */ /* 0x000fe20000000a00 */
[----:B------:R-:W3:Y:S06]  /*0040*/  S2R R5, SR_CTAID.X ;  /* 0x0000000000057919 */ /* 0x000eec0000002500 */
[----:B------:R-:W4:Y:S08]  /*0050*/  LDC.64 R8, c[0x0][0x218] ;  /* 0x00008600ff087b82 */ /* 0x000f300000000a00 */
[----:B------:R-:W5:Y:S01]  /*0060*/  LDC.64 R10, c[0x0][0x220] ;  /* 0x00008800ff0a7b82 */ /* 0x000f620000000a00 */
[----:B-1----:R-:W-:-:S05]  /*0070*/  LOP3.LUT R0, R0, 0x7f, RZ, 0xc0, !PT ;  /* 0x0000007f00007812 */ /* 0x002fca00078ec0ff */
[----:B---3--:R-:W-:Y:S02]  /*0080*/  IMAD R5, R5, 0x80, R0 ;  /* 0x0000008005057824 */ /* 0x008fe400078e0200 */
[----:B------:R-:W-:Y:S02]  /*0090*/  IMAD.MOV.U32 R0, RZ, RZ, RZ ;  /* 0x000000ffff007224 */ /* 0x000fe400078e00ff */
[C---:B--2---:R-:W-:Y:S01]  /*00a0*/  IMAD.WIDE R6, R5.reuse, 0x4, R6 ;  /* 0x0000000405067825 */ /* 0x044fe200078e0206 */
[----:B------:R-:W-:-:S13]  /*00b0*/  ISETP.GE.AND P0, PT, R5, 0x200, PT ;  /* 0x000002000500780c */ /* 0x000fda0003f06270 */
[----:B------:R4:W2:Y:S01]  /*00c0*/  @!P0 LDG.E R0, desc[UR4][R6.64] ;  /* 0x0000000406008981 */ /* 0x0008a2000c1e1900 */
[----:B------:R-:W-:-:S04]  /*00d0*/  SHF.R.S32.HI R2, RZ, 0x1f, R5 ;  /* 0x0000001fff027819 */ /* 0x000fc80000011405 */
[----:B------:R-:W-:Y:S02]  /*00e0*/  LEA.HI R4, R2, R5, RZ, 0x7 ;  /* 0x0000000502047211 */ /* 0x000fe400078f38ff */
[----:B------:R-:W1:Y:S02]  /*00f0*/  LDC.64 R2, c[0x0][0x228] ;  /* 0x00008a00ff027b82 */ /* 0x000e640000000a00 */
[----:B------:R-:W-:Y:S02]  /*0100*/  LOP3.LUT R14, R4, 0xffffff80, RZ, 0xc0, !PT ;  /* 0xffffff80040e7812 */ /* 0x000fe400078ec0ff */
[----:B------:R-:W-:Y:S02]  /*0110*/  SHF.R.S32.HI R12, RZ, 0x7, R4 ;  /* 0x00000007ff0c7819 */ /* 0x000fe40000011404 */
[----:B------:R-:W-:Y:S02]  /*0120*/  IADD3 R13, R5, -R14, RZ ;  /* 0x8000000e050d7210 */ /* 0x000fe40007ffe0ff */
[----:B------:R-:W3:Y:S03]  /*0130*/  LDC.64 R4, c[0x0][0x230] ;  /* 0x00008c00ff047b82 */ /* 0x000ee60000000a00 */
[----:B------:R-:W-:-:S04]  /*0140*/  IMAD R13, R12, 0x1080, R13 ;  /* 0x000010800c0d7824 */ /* 0x000fc800078e020d */
[----:B------:R-:W-:Y:S02]  /*0150*/  IMAD.IADD R15, R14, 0x1, R13 ;  /* 0x000000010e0f7824 */ /* 0x000fe400078e020d */
[----:B----4-:R-:W-:-:S03]  /*0160*/  IMAD.WIDE R6, R13, 0x4, R8 ;  /* 0x000000040d067825 */ /* 0x010fc600078e0208 */
[----:B------:R-:W-:Y:S01]  /*0170*/  IADD3 R17, R14, R15, RZ ;  /* 0x0000000f0e117210 */ /* 0x000fe20007ffe0ff */
[----:B-----5:R-:W-:-:S04]  /*0180*/  IMAD.WIDE R8, R15, 0x4, R10 ;  /* 0x000000040f087825 */ /* 0x020fc800078e020a */
[----:B-1----:R-:W-:Y:S01]  /*0190*/  IMAD.WIDE R2, R17, 0x4, R2 ;  /* 0x0000000411027825 */ /* 0x002fe200078e0202 */
[----:B------:R-:W-:-:S05]  /*01a0*/  IADD3 R17, R14, R17, RZ ;  /* 0x000000110e117210 */ /* 0x000fca0007ffe0ff */
[----:B---3--:R-:W-:Y:S01]  /*01b0*/  IMAD.WIDE R4, R17, 0x4, R4 ;  /* 0x0000000411047825 */ /* 0x008fe200078e0204 */
[----:B--2---:R1:W-:Y:S04]  /*01c0*/  @!P0 STG.E desc[UR4][R6.64], R0 ;  /* 0x0000000006008986 */ /* 0x0043e8000c101904 */
[----:B------:R1:W-:Y:S04]  /*01d0*/  @!P0 STG.E desc[UR4][R8.64], R0 ;  /* 0x0000000008008986 */ /* 0x0003e8000c101904 */
[----:B------:R1:W-:Y:S01]  /*01e0*/  @!P0 STG.E desc[UR4][R2.64], R0 ;  /* 0x0000000002008986 */ /* 0x0003e2000c101904 */
[----:B------:R-:W-:Y:S05]  /*01f0*/  @P0 EXIT ;  /* 0x000000000000094d */ /* 0x000fea0003800000 */
[----:B------:R-:W-:Y:S01]  /*0200*/  STG.E desc[UR4][R4.64], R0 ;  /* 0x0000000004007986 */ /* 0x000fe2000c101904 */
[----:B------:R-:W-:Y:S05]  /*0210*/  EXIT ;  /* 0x000000000000794d */ /* 0x000fea0003800000 */
.L_x_0:
[----:B------:R-:W-:-:S00]  /*0220*/  BRA `(.L_x_0) ;  /* 0xfffffffc00fc7947 */ /* 0x000fc0000383ffff */
[----:B------:R-:W-:-:S00]  /*0230*/  NOP ;  /* 0x0000000000007918 */ /* 0x000fc00000000000 */
        /* <DEDUP_REMOVED lines=12> */
.L_x_1:


//--------------------- .nv.constant0.triton_poi_fused_cat_107 --------------------------
	.section	.nv.constant0.triton_poi_fused_cat_107,"a",@progbits
	.sectionflags	@""
	.align	4
.nv.constant0.triton_poi_fused_cat_107:
	.zero		572
